	.headerflags	@"EF_CUDA_TEXMODE_UNIFIED EF_CUDA_64BIT_ADDRESS EF_CUDA_ACCELERATORS EF_CUDA_SM90 EF_CUDA_VIRTUAL_SM(EF_CUDA_SM90)"
	.elftype	@"ET_EXEC"


//--------------------- .nv.info                  --------------------------
	.section	.nv.info,"",@"SHT_CUDA_INFO"
	.align	4


	//----- nvinfo : EIATTR_REGCOUNT
	.align		4
        /*0000*/ 	.byte	0x04, 0x2f
        /*0002*/ 	.short	(.L_1 - .L_0)
	.align		4
.L_0:
        /*0004*/ 	.word	index@(triton_poi_fused_convolution_div_max_pool2d_with_indices_relu_sub_44)
        /*0008*/ 	.word	0x00000020


	//----- nvinfo : EIATTR_MIN_STACK_SIZE
	.align		4
.L_1:
        /*000c*/ 	.byte	0x04, 0x12
        /*000e*/ 	.short	(.L_3 - .L_2)
	.align		4
.L_2:
        /*0010*/ 	.word	index@(triton_poi_fused_convolution_div_max_pool2d_with_indices_relu_sub_44)
        /*0014*/ 	.word	0x00000000


	//----- nvinfo : EIATTR_FRAME_SIZE
	.align		4
.L_3:
        /*0018*/ 	.byte	0x04, 0x11
        /*001a*/ 	.short	(.L_5 - .L_4)
	.align		4
.L_4:
        /*001c*/ 	.word	index@(triton_poi_fused_convolution_div_max_pool2d_with_indices_relu_sub_44)
        /*0020*/ 	.word	0x00000000


	//----- nvinfo : EIATTR_MIN_STACK_SIZE
	.align		4
.L_5:
        /*0024*/ 	.byte	0x04, 0x12
        /*0026*/ 	.short	(.L_7 - .L_6)
	.align		4
.L_6:
        /*0028*/ 	.word	index@(triton_poi_fused_convolution_div_max_pool2d_with_indices_relu_sub_44)
        /*002c*/ 	.word	0x00000000
.L_7:


//--------------------- .nv.info.triton_poi_fused_convolution_div_max_pool2d_with_indices_relu_sub_44 --------------------------
	.section	.nv.info.triton_poi_fused_convolution_div_max_pool2d_with_indices_relu_sub_44,"",@"SHT_CUDA_INFO"
	.sectionflags	@""
	.align	4


	//----- nvinfo : EIATTR_CUDA_API_VERSION
	.align		4
        /*0000*/ 	.byte	0x04, 0x37
        /*0002*/ 	.short	(.L_9 - .L_8)
.L_8:
        /*0004*/ 	.word	0x0000007c


	//----- nvinfo : EIATTR_KPARAM_INFO
	.align		4
.L_9:
        /*0008*/ 	.byte	0x04, 0x17
        /*000a*/ 	.short	(.L_11 - .L_10)
.L_10:
        /*000c*/ 	.word	0x00000000
        /*0010*/ 	.short	0x0004
        /*0012*/ 	.short	0x001c
        /*0014*/ 	.byte	0x00, 0xf0, 0x11, 0x00


	//----- nvinfo : EIATTR_KPARAM_INFO
	.align		4
.L_11:
        /*0018*/ 	.byte	0x04, 0x17
        /*001a*/ 	.short	(.L_13 - .L_12)
.L_12:
        /*001c*/ 	.word	0x00000000
        /*0020*/ 	.short	0x0003
        /*0022*/ 	.short	0x0018
        /*0024*/ 	.byte	0x00, 0xf0, 0x11, 0x00


	//----- nvinfo : EIATTR_KPARAM_INFO
	.align		4
.L_13:
        /*0028*/ 	.byte	0x04, 0x17
        /*002a*/ 	.short	(.L_15 - .L_14)
.L_14:
        /*002c*/ 	.word	0x00000000
        /*0030*/ 	.short	0x0002
        /*0032*/ 	.short	0x0010
        /*0034*/ 	.byte	0x00, 0xf4, 0x21, 0x00


	//----- nvinfo : EIATTR_KPARAM_INFO
	.align		4
.L_15:
        /*0038*/ 	.byte	0x04, 0x17
        /*003a*/ 	.short	(.L_17 - .L_16)
.L_16:
        /*003c*/ 	.word	0x00000000
        /*0040*/ 	.short	0x0001
        /*0042*/ 	.short	0x0008
        /*0044*/ 	.byte	0x00, 0xf4, 0x21, 0x00


	//----- nvinfo : EIATTR_KPARAM_INFO
	.align		4
.L_17:
        /*0048*/ 	.byte	0x04, 0x17
        /*004a*/ 	.short	(.L_19 - .L_18)
.L_18:
        /*004c*/ 	.word	0x00000000
        /*0050*/ 	.short	0x0000
        /*0052*/ 	.short	0x0000
        /*0054*/ 	.byte	0x00, 0xf4, 0x21, 0x00


	//----- nvinfo : EIATTR_SPARSE_MMA_MASK
	.align		4
.L_19:
        /*0058*/ 	.byte	0x03, 0x50
        /*005a*/ 	.short	0x0000


	//----- nvinfo : EIATTR_MAXREG_COUNT
	.align		4
        /*005c*/ 	.byte	0x03, 0x1b
        /*005e*/ 	.short	0x00ff


	//----- nvinfo : EIATTR_EXIT_INSTR_OFFSETS
	.align		4
        /*0060*/ 	.byte	0x04, 0x1c
        /*0062*/ 	.short	(.L_21 - .L_20)


	//   ....[0]....
.L_20:
        /*0064*/ 	.word	0x00000c10


	//----- nvinfo : EIATTR_REQNTID
	.align		4
.L_21:
        /*0068*/ 	.byte	0x04, 0x10
        /*006a*/ 	.short	(.L_23 - .L_22)
.L_22:
        /*006c*/ 	.word	0x00000100
        /*0070*/ 	.word	0x00000001
        /*0074*/ 	.word	0x00000001


	//----- nvinfo : EIATTR_CBANK_PARAM_SIZE
	.align		4
.L_23:
        /*0078*/ 	.byte	0x03, 0x19
        /*007a*/ 	.short	0x0020


	//----- nvinfo : EIATTR_PARAM_CBANK
	.align		4
        /*007c*/ 	.byte	0x04, 0x0a
        /*007e*/ 	.short	(.L_25 - .L_24)
	.align		4
.L_24:
        /*0080*/ 	.word	index@(.nv.constant0.triton_poi_fused_convolution_div_max_pool2d_with_indices_relu_sub_44)
        /*0084*/ 	.short	0x0210
        /*0086*/ 	.short	0x0020


	//----- nvinfo : EIATTR_SW_WAR
	.align		4
.L_25:
        /*0088*/ 	.byte	0x04, 0x36
        /*008a*/ 	.short	(.L_27 - .L_26)
.L_26:
        /*008c*/ 	.word	0x00000008
.L_27:


//--------------------- .nv.callgraph             --------------------------
	.section	.nv.callgraph,"",@"SHT_CUDA_CALLGRAPH"
	.align	4
	.sectionentsize	8
	.align		4
        /*0000*/ 	.word	0x00000000
	.align		4
        /*0004*/ 	.word	0xffffffff
	.align		4
        /*0008*/ 	.word	0x00000000
	.align		4
        /*000c*/ 	.word	0xfffffffe
	.align		4
        /*0010*/ 	.word	0x00000000
	.align		4
        /*0014*/ 	.word	0xfffffffd
	.align		4
        /*0018*/ 	.word	0x00000000
	.align		4
        /*001c*/ 	.word	0xfffffffc


//--------------------- .text.triton_poi_fused_convolution_div_max_pool2d_with_indices_relu_sub_44 --------------------------
	.section	.text.triton_poi_fused_convolution_div_max_pool2d_with_indices_relu_sub_44,"ax",@progbits
	.sectionflags	@"SHF_BARRIERS=1"
	.align	128
        .global         triton_poi_fused_convolution_div_max_pool2d_with_indices_relu_sub_44
        .type           triton_poi_fused_convolution_div_max_pool2d_with_indices_relu_sub_44,@function
        .size           triton_poi_fused_convolution_div_max_pool2d_with_indices_relu_sub_44,(.L_x_1 - triton_poi_fused_convolution_div_max_pool2d_with_indices_relu_sub_44)
        .other          triton_poi_fused_convolution_div_max_pool2d_with_indices_relu_sub_44,@"STO_CUDA_ENTRY STV_DEFAULT"
triton_poi_fused_convolution_div_max_pool2d_with_indices_relu_sub_44:
.text.triton_poi_fused_convolution_div_max_pool2d_with_indices_relu_sub_44:
[----:B------:R-:W-:Y:S01]  /*0000*/  LDC R1, c[0x0][0x28] ;  /* 0x00000a00ff017b82 */ /* 0x000fe20000000800 */
[----:B------:R-:W1:Y:S07]  /*0010*/  S2R R21, SR_TID.X ;  /* 0x0000000000157919 */ /* 0x000e6e0000002100 */
[----:B------:R-:W2:Y:S01]  /*0020*/  LDC.64 R12, c[0x0][0x210] ;  /* 0x00008400ff0c7b82 */ /* 0x000ea20000000a00 */
[----:B------:R-:W-:Y:S01]  /*0030*/  ULDC.64 UR6, c[0x0][0x208] ;  /* 0x0000820000067ab9 */ /* 0x000fe20000000a00 */
[----:B------:R-:W3:Y:S01]  /*0040*/  S2R R20, SR_CTAID.Y ;  /* 0x0000000000147919 */ /* 0x000ee20000002600 */
[----:B------:R-:W4:Y:S01]  /*0050*/  S2R R0, SR_CTAID.X ;  /* 0x0000000000007919 */ /* 0x000f220000002500 */
[----:B-1----:R-:W-:Y:S01]  /*0060*/  IMAD.SHL.U32 R2, R21, 0x4, RZ ;  /* 0x0000000415027824 */ /* 0x002fe200078e00ff */
[----:B------:R-:W-:-:S02]  /*0070*/  SHF.R.U32.HI R6, RZ, 0x6, R21 ;  /* 0x00000006ff067819 */ /* 0x000fc40000011615 */
[--C-:B---3--:R-:W-:Y:S02]  /*0080*/  SHF.R.S32.HI R22, RZ, 0x17, R20.reuse ;  /* 0x00000017ff167819 */ /* 0x108fe40000011414 */
[----:B------:R-:W-:Y:S02]  /*0090*/  LOP3.LUT R3, R2, 0xfc, RZ, 0xc0, !PT ;  /* 0x000000fc02037812 */ /* 0x000fe400078ec0ff */
[----:B------:R-:W-:Y:S02]  /*00a0*/  SGXT R22, R22, 0x1 ;  /* 0x000000011616781a */ /* 0x000fe40000000200 */
[----:B------:R-:W-:Y:S01]  /*00b0*/  PRMT R5, R3, 0x6540, R20 ;  /* 0x0000654003057816 */ /* 0x000fe20000000014 */
[----:B----4-:R-:W-:Y:S01]  /*00c0*/  IMAD.SHL.U32 R3, R0, 0x10, RZ ;  /* 0x0000001000037824 */ /* 0x010fe200078e00ff */
[----:B------:R-:W-:Y:S02]  /*00d0*/  SGXT.U32 R0, R6, 0x2 ;  /* 0x000000020600781a */ /* 0x000fe40000000000 */
[----:B------:R-:W-:-:S04]  /*00e0*/  LEA.HI R4, R22, R5, RZ, 0x9 ;  /* 0x0000000516047211 */ /* 0x000fc800078f48ff */
[C---:B------:R-:W-:Y:S01]  /*00f0*/  LOP3.LUT R6, R4.reuse, 0xfffffe00, RZ, 0xc0, !PT ;  /* 0xfffffe0004067812 */ /* 0x040fe200078ec0ff */
[----:B------:R-:W-:Y:S01]  /*0100*/  IMAD.SHL.U32 R7, R4, 0x1000, RZ ;  /* 0x0000100004077824 */ /* 0x000fe200078e00ff */
[----:B------:R-:W-:-:S04]  /*0110*/  LOP3.LUT R4, R3, R0, RZ, 0xfc, !PT ;  /* 0x0000000003047212 */ /* 0x000fc800078efcff */
[----:B------:R-:W-:-:S04]  /*0120*/  LOP3.LUT R7, R7, 0xffe00000, RZ, 0xc0, !PT ;  /* 0xffe0000007077812 */ /* 0x000fc800078ec0ff */
[----:B------:R-:W-:-:S05]  /*0130*/  IADD3 R7, R7, R5, -R6 ;  /* 0x0000000507077210 */ /* 0x000fca0007ffe806 */
[----:B------:R-:W-:-:S04]  /*0140*/  IMAD R11, R4, 0x200, R7 ;  /* 0x00000200040b7824 */ /* 0x000fc800078e0207 */
[----:B--2---:R-:W-:-:S04]  /*0150*/  IMAD.WIDE R4, R11, 0x4, R12 ;  /* 0x000000040b047825 */ /* 0x004fc800078e020c */
[C---:B------:R-:W-:Y:S02]  /*0160*/  VIADD R9, R11.reuse, 0x800 ;  /* 0x000008000b097836 */ /* 0x040fe40000000000 */
[----:B------:R-:W-:Y:S01]  /*0170*/  VIADD R15, R11, 0x1000 ;  /* 0x000010000b0f7836 */ /* 0x000fe20000000000 */
[----:B------:R-:W2:Y:S01]  /*0180*/  LDG.E.EL.128 R4, desc[UR6][R4.64] ;  /* 0x0000000604047981 */ /* 0x000ea2000c2e1d00 */
[----:B------:R-:W-:-:S04]  /*0190*/  IMAD.WIDE R8, R9, 0x4, R12 ;  /* 0x0000000409087825 */ /* 0x000fc800078e020c */
[----:B------:R-:W-:Y:S02]  /*01a0*/  VIADD R17, R11, 0x1800 ;  /* 0x000018000b117836 */ /* 0x000fe40000000000 */
[--C-:B------:R-:W-:Y:S01]  /*01b0*/  IMAD.WIDE R14, R15, 0x4, R12.reuse ;  /* 0x000000040f0e7825 */ /* 0x100fe200078e020c */
[----:B------:R-:W3:Y:S03]  /*01c0*/  LDG.E.EL.128 R8, desc[UR6][R8.64] ;  /* 0x0000000608087981 */ /* 0x000ee6000c2e1d00 */
[----:B------:R-:W-:Y:S02]  /*01d0*/  IMAD.WIDE R16, R17, 0x4, R12 ;  /* 0x0000000411107825 */ /* 0x000fe400078e020c */
[----:B------:R-:W4:Y:S04]  /*01e0*/  LDG.E.EL.128 R12, desc[UR6][R14.64] ;  /* 0x000000060e0c7981 */ /* 0x000f28000c2e1d00 */
[----:B------:R-:W5:Y:S01]  /*01f0*/  LDG.E.EL.128 R16, desc[UR6][R16.64] ;  /* 0x0000000610107981 */ /* 0x000f62000c2e1d00 */
[----:B------:R-:W1:Y:S01]  /*0200*/  S2UR UR5, SR_CgaCtaId ;  /* 0x00000000000579c3 */ /* 0x000e620000008800 */
[C---:B------:R-:W-:Y:S01]  /*0210*/  PRMT R25, R21.reuse, 0x6540, R20 ;  /* 0x0000654015197816 */ /* 0x040fe20000000014 */
[----:B------:R-:W-:Y:S01]  /*0220*/  IMAD.SHL.U32 R23, R21, 0x40, RZ ;  /* 0x0000004015177824 */ /* 0x000fe200078e00ff */
[----:B------:R-:W-:-:S02]  /*0230*/  UMOV UR4, 0x400 ;  /* 0x0000040000047882 */ /* 0x000fc40000000000 */
[----:B------:R-:W-:Y:S02]  /*0240*/  LEA.HI R22, R22, R25, RZ, 0x9 ;  /* 0x0000001916167211 */ /* 0x000fe400078f48ff */
[----:B------:R-:W-:Y:S02]  /*0250*/  LOP3.LUT R23, R23, 0xfc0, RZ, 0xc0, !PT ;  /* 0x00000fc017177812 */ /* 0x000fe400078ec0ff */
[----:B------:R-:W-:Y:S02]  /*0260*/  LOP3.LUT R22, R22, 0xfffffe00, RZ, 0xc0, !PT ;  /* 0xfffffe0016167812 */ /* 0x000fe400078ec0ff */
[C---:B------:R-:W-:Y:S02]  /*0270*/  LOP3.LUT R24, R23.reuse, 0x20, RZ, 0xfc, !PT ;  /* 0x0000002017187812 */ /* 0x040fe400078efcff */
[----:B------:R-:W-:Y:S01]  /*0280*/  LOP3.LUT R26, R23, 0x30, RZ, 0xfc, !PT ;  /* 0x00000030171a7812 */ /* 0x000fe200078efcff */
[----:B------:R-:W-:Y:S01]  /*0290*/  IMAD.IADD R25, R25, 0x1, -R22 ;  /* 0x0000000119197824 */ /* 0x000fe200078e0a16 */
[----:B------:R-:W-:-:S02]  /*02a0*/  LOP3.LUT R22, R23, 0x10, RZ, 0xfc, !PT ;  /* 0x0000001017167812 */ /* 0x000fc400078efcff */
[----:B------:R-:W-:Y:S01]  /*02b0*/  LOP3.LUT R0, R23, R0, RZ, 0xfc, !PT ;  /* 0x0000000017007212 */ /* 0x000fe200078efcff */
[----:B-1----:R-:W-:-:S06]  /*02c0*/  UPRMT UR4, UR5, 0x654, UR4 ;  /* 0x0000065405047896 */ /* 0x002fcc0008000004 */
[----:B------:R-:W-:Y:S02]  /*02d0*/  LEA.HI R27, R23, UR4, RZ, 0x1e ;  /* 0x00000004171b7c11 */ /* 0x000fe4000f8ff0ff */
[----:B------:R-:W-:Y:S02]  /*02e0*/  LEA.HI R23, R22, UR4, RZ, 0x1e ;  /* 0x0000000416177c11 */ /* 0x000fe4000f8ff0ff */
[----:B------:R-:W-:Y:S01]  /*02f0*/  LEA.HI R29, R24, UR4, RZ, 0x1e ;  /* 0x00000004181d7c11 */ /* 0x000fe2000f8ff0ff */
[----:B------:R-:W-:Y:S01]  /*0300*/  IMAD R27, R0, 0x4, R27 ;  /* 0x00000004001b7824 */ /* 0x000fe200078e021b */
[----:B------:R-:W-:Y:S01]  /*0310*/  LEA.HI R26, R26, UR4, RZ, 0x1e ;  /* 0x000000041a1a7c11 */ /* 0x000fe2000f8ff0ff */
[C---:B------:R-:W-:Y:S02]  /*0320*/  IMAD R24, R0.reuse, 0x4, R23 ;  /* 0x0000000400187824 */ /* 0x040fe400078e0217 */
[C---:B------:R-:W-:Y:S01]  /*0330*/  IMAD R29, R0.reuse, 0x4, R29 ;  /* 0x00000004001d7824 */ /* 0x040fe200078e021d */
[----:B------:R-:W1:Y:S01]  /*0340*/  LDC.64 R22, c[0x0][0x218] ;  /* 0x00008600ff167b82 */ /* 0x000e620000000a00 */
[----:B------:R-:W-:-:S02]  /*0350*/  IMAD R26, R0, 0x4, R26 ;  /* 0x00000004001a7824 */ /* 0x000fc400078e021a */
[----:B-1----:R-:W-:Y:S01]  /*0360*/  IMAD.WIDE R22, R25, 0x4, R22 ;  /* 0x0000000419167825 */ /* 0x002fe200078e0216 */
[----:B--2---:R-:W-:Y:S04]  /*0370*/  STS [R27], R4 ;  /* 0x000000041b007388 */ /* 0x004fe80000000800 */
[----:B------:R-:W-:Y:S04]  /*0380*/  STS [R24+0x40], R5 ;  /* 0x0000400518007388 */ /* 0x000fe80000000800 */
[----:B------:R1:W-:Y:S04]  /*0390*/  STS [R29+0x80], R6 ;  /* 0x000080061d007388 */ /* 0x0003e80000000800 */
[----:B------:R-:W-:Y:S04]  /*03a0*/  STS [R26+0xc0], R7 ;  /* 0x0000c0071a007388 */ /* 0x000fe80000000800 */
[----:B---3--:R-:W-:Y:S04]  /*03b0*/  STS [R27+0x10], R8 ;  /* 0x000010081b007388 */ /* 0x008fe80000000800 */
[----:B------:R2:W-:Y:S04]  /*03c0*/  STS [R24+0x50], R9 ;  /* 0x0000500918007388 */ /* 0x0005e80000000800 */
[----:B------:R-:W-:Y:S04]  /*03d0*/  STS [R29+0x90], R10 ;  /* 0x0000900a1d007388 */ /* 0x000fe80000000800 */
[----:B------:R-:W-:Y:S04]  /*03e0*/  STS [R26+0xd0], R11 ;  /* 0x0000d00b1a007388 */ /* 0x000fe80000000800 */
[----:B----4-:R-:W-:Y:S04]  /*03f0*/  STS [R27+0x20], R12 ;  /* 0x0000200c1b007388 */ /* 0x010fe80000000800 */
[----:B------:R-:W-:Y:S04]  /*0400*/  STS [R24+0x60], R13 ;  /* 0x0000600d18007388 */ /* 0x000fe80000000800 */
[----:B------:R-:W-:Y:S04]  /*0410*/  STS [R29+0xa0], R14 ;  /* 0x0000a00e1d007388 */ /* 0x000fe80000000800 */
[----:B------:R-:W-:Y:S04]  /*0420*/  STS [R26+0xe0], R15 ;  /* 0x0000e00f1a007388 */ /* 0x000fe80000000800 */
[----:B-----5:R-:W-:Y:S04]  /*0430*/  STS [R27+0x30], R16 ;  /* 0x000030101b007388 */ /* 0x020fe80000000800 */
[----:B------:R-:W-:Y:S04]  /*0440*/  STS [R24+0x70], R17 ;  /* 0x0000701118007388 */ /* 0x000fe80000000800 */
[----:B------:R3:W-:Y:S04]  /*0450*/  STS [R29+0xb0], R18 ;  /* 0x0000b0121d007388 */ /* 0x0007e80000000800 */
[----:B------:R4:W-:Y:S01]  /*0460*/  STS [R26+0xf0], R19 ;  /* 0x0000f0131a007388 */ /* 0x0009e20000000800 */
[----:B------:R-:W-:Y:S06]  /*0470*/  BAR.SYNC.DEFER_BLOCKING 0x0 ;  /* 0x0000000000007b1d */ /* 0x000fec0000010000 */
[----:B-1----:R1:W5:Y:S01]  /*0480*/  LDG.E.EL R6, desc[UR6][R22.64] ;  /* 0x0000000616067981 */ /* 0x002362000c2e1900 */
[----:B------:R-:W-:-:S02]  /*0490*/  LOP3.LUT R4, R2, 0x3fc, RZ, 0xc0, !PT ;  /* 0x000003fc02047812 */ /* 0x000fc400078ec0ff */
[----:B--2---:R-:W-:Y:S02]  /*04a0*/  SHF.R.U32.HI R9, RZ, 0x2, R21 ;  /* 0x00000002ff097819 */ /* 0x004fe40000011615 */
[C---:B------:R-:W-:Y:S02]  /*04b0*/  LOP3.LUT R5, R4.reuse, 0x400, RZ, 0xfc, !PT ;  /* 0x0000040004057812 */ /* 0x040fe400078efcff */
[C---:B------:R-:W-:Y:S02]  /*04c0*/  LOP3.LUT R7, R4.reuse, 0x800, RZ, 0xfc, !PT ;  /* 0x0000080004077812 */ /* 0x040fe400078efcff */
[----:B------:R-:W-:Y:S02]  /*04d0*/  LOP3.LUT R8, R4, 0xc00, RZ, 0xfc, !PT ;  /* 0x00000c0004087812 */ /* 0x000fe400078efcff */
[----:B------:R-:W-:Y:S02]  /*04e0*/  SHF.R.U32.HI R5, RZ, 0x2, R5 ;  /* 0x00000002ff057819 */ /* 0x000fe40000011605 */
[----:B------:R-:W-:-:S02]  /*04f0*/  SHF.R.U32.HI R7, RZ, 0x2, R7 ;  /* 0x00000002ff077819 */ /* 0x000fc40000011607 */
[----:B------:R-:W-:Y:S02]  /*0500*/  SHF.R.U32.HI R8, RZ, 0x2, R8 ;  /* 0x00000002ff087819 */ /* 0x000fe40000011608 */
[----:B------:R-:W-:Y:S02]  /*0510*/  LOP3.LUT R0, R21, 0xff, RZ, 0xc0, !PT ;  /* 0x000000ff15007812 */ /* 0x000fe400078ec0ff */
[----:B------:R-:W-:Y:S02]  /*0520*/  LOP3.LUT R5, R5, 0x1fc, RZ, 0xc0, !PT ;  /* 0x000001fc05057812 */ /* 0x000fe400078ec0ff */
[----:B------:R-:W-:Y:S02]  /*0530*/  LOP3.LUT R21, R21, 0xfc, RZ, 0xc0, !PT ;  /* 0x000000fc15157812 */ /* 0x000fe400078ec0ff */
[----:B------:R-:W-:Y:S01]  /*0540*/  LOP3.LUT R7, R7, 0x2fc, RZ, 0xc0, !PT ;  /* 0x000002fc07077812 */ /* 0x000fe200078ec0ff */
[----:B------:R-:W-:Y:S01]  /*0550*/  VIADD R5, R5, UR4 ;  /* 0x0000000405057c36 */ /* 0x000fe20008000000 */
[----:B------:R-:W-:Y:S01]  /*0560*/  LOP3.LUT R8, R8, 0x3fc, RZ, 0xc0, !PT ;  /* 0x000003fc08087812 */ /* 0x000fe200078ec0ff */
[----:B------:R-:W-:Y:S01]  /*0570*/  VIADD R21, R21, UR4 ;  /* 0x0000000415157c36 */ /* 0x000fe20008000000 */
[----:B---3--:R-:W-:Y:S01]  /*0580*/  LEA R29, R0, UR4, 0x3 ;  /* 0x00000004001d7c11 */ /* 0x008fe2000f8e18ff */
[----:B------:R-:W-:Y:S01]  /*0590*/  VIADD R7, R7, UR4 ;  /* 0x0000000407077c36 */ /* 0x000fe20008000000 */
[----:B------:R-:W-:Y:S01]  /*05a0*/  SGXT.U32 R9, R9, 0x6 ;  /* 0x000000060909781a */ /* 0x000fe20000000000 */
[----:B------:R-:W-:Y:S01]  /*05b0*/  VIADD R11, R8, UR4 ;  /* 0x00000004080b7c36 */ /* 0x000fe20008000000 */
[----:B----4-:R-:W-:Y:S01]  /*05c0*/  LOP3.LUT R19, R3, 0xc, R2, 0xf8, !PT ;  /* 0x0000000c03137812 */ /* 0x010fe200078ef802 */
[C---:B------:R-:W-:Y:S01]  /*05d0*/  IMAD R10, R4.reuse, 0x4, R5 ;  /* 0x00000004040a7824 */ /* 0x040fe200078e0205 */
[C---:B------:R-:W-:Y:S01]  /*05e0*/  LEA R28, R9.reuse, UR4, 0x3 ;  /* 0x00000004091c7c11 */ /* 0x040fe2000f8e18ff */
[C---:B------:R-:W-:Y:S01]  /*05f0*/  IMAD R17, R4.reuse, 0x4, R21 ;  /* 0x0000000404117824 */ /* 0x040fe200078e0215 */
[C---:B------:R-:W-:Y:S01]  /*0600*/  LOP3.LUT R15, R9.reuse, 0x40, RZ, 0xfc, !PT ;  /* 0x00000040090f7812 */ /* 0x040fe200078efcff */
[C---:B------:R-:W-:Y:S01]  /*0610*/  IMAD R13, R4.reuse, 0x4, R7 ;  /* 0x00000004040d7824 */ /* 0x040fe200078e0207 */
[----:B------:R-:W-:Y:S01]  /*0620*/  LDS R25, [R10+0x1000] ;  /* 0x001000000a197984 */ /* 0x000fe20000000800 */
[----:B------:R-:W-:Y:S01]  /*0630*/  IMAD R27, R4, 0x4, R11 ;  /* 0x00000004041b7824 */ /* 0x000fe200078e020b */
[----:B------:R-:W-:Y:S01]  /*0640*/  LOP3.LUT R3, R9, 0x80, RZ, 0xfc, !PT ;  /* 0x0000008009037812 */ /* 0x000fe200078efcff */
[----:B------:R-:W-:Y:S01]  /*0650*/  IMAD.SHL.U32 R2, R20, 0x100, RZ ;  /* 0x0000010014027824 */ /* 0x000fe200078e00ff */
[----:B-1----:R-:W-:Y:S01]  /*0660*/  LDS R22, [R10+0x1004] ;  /* 0x001004000a167984 */ /* 0x002fe20000000800 */
[----:B------:R-:W-:-:S02]  /*0670*/  LEA R26, R15, UR4, 0x3 ;  /* 0x000000040f1a7c11 */ /* 0x000fc4000f8e18ff */
[----:B------:R-:W-:Y:S01]  /*0680*/  PRMT R15, R9, 0x6540, R20 ;  /* 0x00006540090f7816 */ /* 0x000fe20000000014 */
[----:B------:R-:W-:Y:S01]  /*0690*/  LDS R23, [R10+0x1008] ;  /* 0x001008000a177984 */ /* 0x000fe20000000800 */
[----:B------:R-:W-:-:S03]  /*06a0*/  LOP3.LUT R20, R2, 0xc0, R9, 0xfe, !PT ;  /* 0x000000c002147812 */ /* 0x000fc600078efe09 */
[----:B------:R-:W-:Y:S04]  /*06b0*/  LDS R24, [R10+0x100c] ;  /* 0x00100c000a187984 */ /* 0x000fe80000000800 */
[----:B------:R-:W-:Y:S04]  /*06c0*/  LDS R21, [R13+0x2000] ;  /* 0x002000000d157984 */ /* 0x000fe80000000800 */
[----:B------:R-:W-:Y:S04]  /*06d0*/  LDS R18, [R13+0x2004] ;  /* 0x002004000d127984 */ /* 0x000fe80000000800 */
[----:B------:R-:W-:Y:S04]  /*06e0*/  LDS R16, [R13+0x2008] ;  /* 0x002008000d107984 */ /* 0x000fe80000000800 */
[----:B------:R-:W-:Y:S04]  /*06f0*/  LDS R14, [R13+0x200c] ;  /* 0x00200c000d0e7984 */ /* 0x000fe80000000800 */
[----:B------:R-:W-:Y:S04]  /*0700*/  LDS R7, [R17+0xc] ;  /* 0x00000c0011077984 */ /* 0x000fe80000000800 */
[----:B------:R-:W-:Y:S04]  /*0710*/  LDS R8, [R17+0x8] ;  /* 0x0000080011087984 */ /* 0x000fe80000000800 */
[----:B------:R-:W-:Y:S04]  /*0720*/  LDS R5, [R17+0x4] ;  /* 0x0000040011057984 */ /* 0x000fe80000000800 */
[----:B------:R-:W-:Y:S04]  /*0730*/  LDS R4, [R17] ;  /* 0x0000000011047984 */ /* 0x000fe80000000800 */
[----:B------:R-:W-:Y:S04]  /*0740*/  LDS R0, [R27+0x3000] ;  /* 0x003000001b007984 */ /* 0x000fe80000000800 */
[----:B------:R-:W-:Y:S04]  /*0750*/  LDS R12, [R27+0x3004] ;  /* 0x003004001b0c7984 */ /* 0x000fe80000000800 */
[----:B------:R-:W-:Y:S04]  /*0760*/  LDS R11, [R27+0x3008] ;  /* 0x003008001b0b7984 */ /* 0x000fe80000000800 */
[----:B------:R1:W-:Y:S01]  /*0770*/  LDS R10, [R27+0x300c] ;  /* 0x00300c001b0a7984 */ /* 0x0003e20000000800 */
[----:B------:R-:W-:Y:S01]  /*0780*/  BAR.SYNC.DEFER_BLOCKING 0x0 ;  /* 0x0000000000007b1d */ /* 0x000fe20000010000 */
[----:B-1----:R-:W-:-:S05]  /*0790*/  LEA R27, R3, UR4, 0x3 ;  /* 0x00000004031b7c11 */ /* 0x002fca000f8e18ff */
[----:B-----5:R-:W-:Y:S02]  /*07a0*/  STS [R29], R6 ;  /* 0x000000061d007388 */ /* 0x020fe40000000800 */
[----:B------:R-:W-:Y:S06]  /*07b0*/  BAR.SYNC.DEFER_BLOCKING 0x0 ;  /* 0x0000000000007b1d */ /* 0x000fec0000010000 */
[----:B------:R1:W2:Y:S04]  /*07c0*/  LDS R13, [R28] ;  /* 0x000000001c0d7984 */ /* 0x0002a80000000800 */
[----:B------:R-:W3:Y:S01]  /*07d0*/  LDS R26, [R26] ;  /* 0x000000001a1a7984 */ /* 0x000ee20000000800 */
[----:B-1----:R-:W-:-:S03]  /*07e0*/  LOP3.LUT R28, R2, 0x40, R9, 0xfe, !PT ;  /* 0x00000040021c7812 */ /* 0x002fc600078efe09 */
[----:B------:R-:W1:Y:S01]  /*07f0*/  LDS R27, [R27] ;  /* 0x000000001b1b7984 */ /* 0x000e620000000800 */
[CC--:B--2---:R-:W-:Y:S01]  /*0800*/  FSETP.GEU.AND P1, PT, R8.reuse, -R13.reuse, PT ;  /* 0x8000000d0800720b */ /* 0x0c4fe20003f2e000 */
[--C-:B------:R-:W-:Y:S01]  /*0810*/  FADD R6, R8, R13.reuse ;  /* 0x0000000d08067221 */ /* 0x100fe20000000000 */
[----:B------:R-:W-:Y:S02]  /*0820*/  LOP3.LUT R8, R2, 0x80, R9, 0xfe, !PT ;  /* 0x0000008002087812 */ /* 0x000fe400078efe09 */
[----:B------:R-:W-:Y:S01]  /*0830*/  LOP3.LUT R9, R9, 0xc0, RZ, 0xfc, !PT ;  /* 0x000000c009097812 */ /* 0x000fe200078efcff */
[----:B------:R-:W2:Y:S01]  /*0840*/  LDC.64 R2, c[0x0][0x220] ;  /* 0x00008800ff027b82 */ /* 0x000ea20000000a00 */
[CC--:B------:R-:W-:Y:S01]  /*0850*/  FSETP.GEU.AND P2, PT, R5.reuse, -R13.reuse, PT ;  /* 0x8000000d0500720b */ /* 0x0c0fe20003f4e000 */
[--C-:B------:R-:W-:Y:S01]  /*0860*/  FADD R5, R5, R13.reuse ;  /* 0x0000000d05057221 */ /* 0x100fe20000000000 */
[CC--:B------:R-:W-:Y:S01]  /*0870*/  FSETP.GEU.AND P0, PT, R7.reuse, -R13.reuse, PT ;  /* 0x8000000d0700720b */ /* 0x0c0fe20003f0e000 */
[--C-:B------:R-:W-:Y:S01]  /*0880*/  FADD R7, R7, R13.reuse ;  /* 0x0000000d07077221 */ /* 0x100fe20000000000 */
[C---:B------:R-:W-:Y:S01]  /*0890*/  FSETP.GEU.AND P3, PT, R4.reuse, -R13, PT ;  /* 0x8000000d0400720b */ /* 0x040fe20003f6e000 */
[----:B------:R-:W-:Y:S01]  /*08a0*/  FADD R4, R4, R13 ;  /* 0x0000000d04047221 */ /* 0x000fe20000000000 */
[----:B------:R-:W-:Y:S01]  /*08b0*/  LEA R13, R9, UR4, 0x3 ;  /* 0x00000004090d7c11 */ /* 0x000fe2000f8e18ff */
[--C-:B------:R-:W-:Y:S01]  /*08c0*/  IMAD R9, R15, 0x1000, R19.reuse ;  /* 0x000010000f097824 */ /* 0x100fe200078e0213 */
[----:B------:R-:W-:Y:S01]  /*08d0*/  SEL R7, R7, RZ, P0 ;  /* 0x000000ff07077207 */ /* 0x000fe20000000000 */
[--C-:B------:R-:W-:Y:S01]  /*08e0*/  IMAD R17, R8, 0x1000, R19.reuse ;  /* 0x0000100008117824 */ /* 0x100fe200078e0213 */
[----:B------:R-:W-:Y:S01]  /*08f0*/  SEL R5, R5, RZ, P2 ;  /* 0x000000ff05057207 */ /* 0x000fe20001000000 */
[--C-:B------:R-:W-:Y:S01]  /*0900*/  IMAD R15, R28, 0x1000, R19.reuse ;  /* 0x000010001c0f7824 */ /* 0x100fe200078e0213 */
[----:B------:R-:W4:Y:S01]  /*0910*/  LDS R13, [R13] ;  /* 0x000000000d0d7984 */ /* 0x000f220000000800 */
[----:B------:R-:W-:Y:S01]  /*0920*/  SEL R6, R6, RZ, P1 ;  /* 0x000000ff06067207 */ /* 0x000fe20000800000 */
[----:B------:R-:W-:Y:S01]  /*0930*/  IMAD R19, R20, 0x1000, R19 ;  /* 0x0000100014137824 */ /* 0x000fe200078e0213 */
[----:B------:R-:W-:-:S02]  /*0940*/  SEL R4, R4, RZ, P3 ;  /* 0x000000ff04047207 */ /* 0x000fc40001800000 */
[CC--:B---3--:R-:W-:Y:S01]  /*0950*/  FSETP.GEU.AND P0, PT, R24.reuse, -R26.reuse, PT ;  /* 0x8000001a1800720b */ /* 0x0c8fe20003f0e000 */
[--C-:B------:R-:W-:Y:S01]  /*0960*/  FADD R24, R24, R26.reuse ;  /* 0x0000001a18187221 */ /* 0x100fe20000000000 */
[CC--:B------:R-:W-:Y:S01]  /*0970*/  FSETP.GEU.AND P4, PT, R25.reuse, -R26.reuse, PT ;  /* 0x8000001a1900720b */ /* 0x0c0fe20003f8e000 */
[--C-:B------:R-:W-:Y:S01]  /*0980*/  FADD R25, R25, R26.reuse ;  /* 0x0000001a19197221 */ /* 0x100fe20000000000 */
[CC--:B------:R-:W-:Y:S01]  /*0990*/  FSETP.GEU.AND P5, PT, R23.reuse, -R26.reuse, PT ;  /* 0x8000001a1700720b */ /* 0x0c0fe20003fae000 */
[----:B------:R-:W-:Y:S01]  /*09a0*/  FADD R23, R23, R26 ;  /* 0x0000001a17177221 */ /* 0x000fe20000000000 */
[----:B--2---:R-:W-:Y:S01]  /*09b0*/  IMAD.WIDE R8, R9, 0x4, R2 ;  /* 0x0000000409087825 */ /* 0x004fe200078e0202 */
[----:B------:R-:W-:-:S03]  /*09c0*/  FSETP.GEU.AND P6, PT, R22, -R26, PT ;  /* 0x8000001a1600720b */ /* 0x000fc60003fce000 */
[----:B------:R-:W-:Y:S01]  /*09d0*/  FADD R22, R22, R26 ;  /* 0x0000001a16167221 */ /* 0x000fe20000000000 */
[C-C-:B-1----:R-:W-:Y:S01]  /*09e0*/  FADD R26, R16.reuse, R27.reuse ;  /* 0x0000001b101a7221 */ /* 0x142fe20000000000 */
[-C--:B------:R-:W-:Y:S01]  /*09f0*/  FSETP.GEU.AND P1, PT, R16, -R27.reuse, PT ;  /* 0x8000001b1000720b */ /* 0x080fe20003f2e000 */
[----:B------:R1:W-:Y:S01]  /*0a00*/  STG.E.128 desc[UR6][R8.64], R4 ;  /* 0x0000000408007986 */ /* 0x0003e2000c101d06 */
[-C--:B------:R-:W-:Y:S02]  /*0a10*/  FSETP.GEU.AND P2, PT, R18, -R27.reuse, PT ;  /* 0x8000001b1200720b */ /* 0x080fe40003f4e000 */
[-C--:B------:R-:W-:Y:S02]  /*0a20*/  FSETP.GEU.AND P3, PT, R21, -R27.reuse, PT ;  /* 0x8000001b1500720b */ /* 0x080fe40003f6e000 */
[----:B-1----:R-:W-:Y:S01]  /*0a30*/  SEL R7, R24, RZ, P0 ;  /* 0x000000ff18077207 */ /* 0x002fe20000000000 */
[--C-:B------:R-:W-:Y:S01]  /*0a40*/  FADD R9, R18, R27.reuse ;  /* 0x0000001b12097221 */ /* 0x100fe20000000000 */
[----:B------:R-:W-:Y:S01]  /*0a50*/  SEL R4, R25, RZ, P4 ;  /* 0x000000ff19047207 */ /* 0x000fe20002000000 */
[--C-:B------:R-:W-:Y:S01]  /*0a60*/  FADD R8, R21, R27.reuse ;  /* 0x0000001b15087221 */ /* 0x100fe20000000000 */
[C---:B------:R-:W-:Y:S01]  /*0a70*/  FSETP.GEU.AND P4, PT, R14.reuse, -R27, PT ;  /* 0x8000001b0e00720b */ /* 0x040fe20003f8e000 */
[----:B------:R-:W-:Y:S01]  /*0a80*/  FADD R27, R14, R27 ;  /* 0x0000001b0e1b7221 */ /* 0x000fe20000000000 */
[CC--:B----4-:R-:W-:Y:S01]  /*0a90*/  FSETP.GEU.AND P0, PT, R10.reuse, -R13.reuse, PT ;  /* 0x8000000d0a00720b */ /* 0x0d0fe20003f0e000 */
[--C-:B------:R-:W-:Y:S01]  /*0aa0*/  FADD R20, R10, R13.reuse ;  /* 0x0000000d0a147221 */ /* 0x100fe20000000000 */
[----:B------:R-:W-:Y:S01]  /*0ab0*/  SEL R10, R26, RZ, P1 ;  /* 0x000000ff1a0a7207 */ /* 0x000fe20000800000 */
[--C-:B------:R-:W-:Y:S01]  /*0ac0*/  FADD R16, R12, R13.reuse ;  /* 0x0000000d0c107221 */ /* 0x100fe20000000000 */
[----:B------:R-:W-:Y:S01]  /*0ad0*/  SEL R6, R23, RZ, P5 ;  /* 0x000000ff17067207 */ /* 0x000fe20002800000 */
[--C-:B------:R-:W-:Y:S01]  /*0ae0*/  FADD R18, R11, R13.reuse ;  /* 0x0000000d0b127221 */ /* 0x100fe20000000000 */
[CC--:B------:R-:W-:Y:S01]  /*0af0*/  FSETP.GEU.AND P1, PT, R0.reuse, -R13.reuse, PT ;  /* 0x8000000d0000720b */ /* 0x0c0fe20003f2e000 */
[----:B------:R-:W-:Y:S01]  /*0b00*/  FADD R0, R0, R13 ;  /* 0x0000000d00007221 */ /* 0x000fe20000000000 */
[----:B------:R-:W-:-:S02]  /*0b10*/  FSETP.GEU.AND P5, PT, R12, -R13, PT ;  /* 0x8000000d0c00720b */ /* 0x000fc40003fae000 */
[----:B------:R-:W-:Y:S02]  /*0b20*/  SEL R5, R22, RZ, P6 ;  /* 0x000000ff16057207 */ /* 0x000fe40003000000 */
[----:B------:R-:W-:Y:S01]  /*0b30*/  FSETP.GEU.AND P6, PT, R11, -R13, PT ;  /* 0x8000000d0b00720b */ /* 0x000fe20003fce000 */
[--C-:B------:R-:W-:Y:S01]  /*0b40*/  IMAD.WIDE R12, R15, 0x4, R2.reuse ;  /* 0x000000040f0c7825 */ /* 0x100fe200078e0202 */
[----:B------:R-:W-:Y:S02]  /*0b50*/  SEL R9, R9, RZ, P2 ;  /* 0x000000ff09097207 */ /* 0x000fe40001000000 */
[----:B------:R-:W-:Y:S01]  /*0b60*/  SEL R8, R8, RZ, P3 ;  /* 0x000000ff08087207 */ /* 0x000fe20001800000 */
[--C-:B------:R-:W-:Y:S01]  /*0b70*/  IMAD.WIDE R14, R17, 0x4, R2.reuse ;  /* 0x00000004110e7825 */ /* 0x100fe200078e0202 */
[----:B------:R-:W-:Y:S01]  /*0b80*/  SEL R11, R27, RZ, P4 ;  /* 0x000000ff1b0b7207 */ /* 0x000fe20002000000 */
[----:B------:R-:W-:Y:S01]  /*0b90*/  STG.E.128 desc[UR6][R12.64], R4 ;  /* 0x000000040c007986 */ /* 0x000fe2000c101d06 */
[----:B------:R-:W-:Y:S01]  /*0ba0*/  SEL R17, R16, RZ, P5 ;  /* 0x000000ff10117207 */ /* 0x000fe20002800000 */
[----:B------:R-:W-:Y:S01]  /*0bb0*/  IMAD.WIDE R2, R19, 0x4, R2 ;  /* 0x0000000413027825 */ /* 0x000fe200078e0202 */
[----:B------:R-:W-:Y:S01]  /*0bc0*/  SEL R18, R18, RZ, P6 ;  /* 0x000000ff12127207 */ /* 0x000fe20003000000 */
[----:B------:R-:W-:Y:S01]  /*0bd0*/  STG.E.128 desc[UR6][R14.64], R8 ;  /* 0x000000080e007986 */ /* 0x000fe2000c101d06 */
[----:B------:R-:W-:-:S02]  /*0be0*/  SEL R19, R20, RZ, P0 ;  /* 0x000000ff14137207 */ /* 0x000fc40000000000 */
[----:B------:R-:W-:-:S05]  /*0bf0*/  SEL R16, R0, RZ, P1 ;  /* 0x000000ff00107207 */ /* 0x000fca0000800000 */
[----:B------:R-:W-:Y:S01]  /*0c00*/  STG.E.128 desc[UR6][R2.64], R16 ;  /* 0x0000001002007986 */ /* 0x000fe2000c101d06 */
[----:B------:R-:W-:Y:S05]  /*0c10*/  EXIT ;  /* 0x000000000000794d */ /* 0x000fea0003800000 */
.L_x_0:
[----:B------:R-:W-:-:S00]  /*0c20*/  BRA `(.L_x_0) ;  /* 0xfffffffc00fc7947 */ /* 0x000fc0000383ffff */
[----:B------:R-:W-:-:S00]  /*0c30*/  NOP ;  /* 0x0000000000007918 */ /* 0x000fc00000000000 */
        /* <DEDUP_REMOVED lines=12> */
.L_x_1:


//--------------------- .nv.shared.triton_poi_fused_convolution_div_max_pool2d_with_indices_relu_sub_44 --------------------------
	.section	.nv.shared.triton_poi_fused_convolution_div_max_pool2d_with_indices_relu_sub_44,"aw",@nobits
	.sectionflags	@""
	.align	16
	.zero		1024


//--------------------- .nv.constant0.triton_poi_fused_convolution_div_max_pool2d_with_indices_relu_sub_44 --------------------------
	.section	.nv.constant0.triton_poi_fused_convolution_div_max_pool2d_with_indices_relu_sub_44,"a",@progbits
	.sectionflags	@""
	.align	4
.nv.constant0.triton_poi_fused_convolution_div_max_pool2d_with_indices_relu_sub_44:
	.zero		560
